//
// Generated by NVIDIA NVVM Compiler
//
// Compiler Build ID: CL-36424714
// Cuda compilation tools, release 13.0, V13.0.88
// Based on NVVM 20.0.0
//

.version 9.0
.target sm_100
.address_size 64

	// .globl	_Z7upsweepPiiii

.visible .entry _Z7upsweepPiiii(
	.param .u64 .ptr .align 1 _Z7upsweepPiiii_param_0,
	.param .u32 _Z7upsweepPiiii_param_1,
	.param .u32 _Z7upsweepPiiii_param_2,
	.param .u32 _Z7upsweepPiiii_param_3
)
{
	.reg .pred 	%p<2>;
	.reg .b32 	%r<12>;
	.reg .b64 	%rd<10>;

	ld.param.u64 	%rd1, [_Z7upsweepPiiii_param_0];
	ld.param.u32 	%r3, [_Z7upsweepPiiii_param_1];
	ld.param.u32 	%r2, [_Z7upsweepPiiii_param_2];
	ld.param.u32 	%r4, [_Z7upsweepPiiii_param_3];
	mov.u32 	%r5, %tid.x;
	mov.u32 	%r6, %ctaid.x;
	mov.u32 	%r7, %ntid.x;
	mad.lo.s32 	%r8, %r6, %r7, %r5;
	mad.lo.s32 	%r1, %r4, %r8, %r4;
	setp.gt.s32 	%p1, %r1, %r3;
	@%p1 bra 	$L__BB0_2;
	cvta.to.global.u64 	%rd2, %rd1;
	cvt.s64.s32 	%rd3, %r2;
	cvt.s64.s32 	%rd4, %r1;
	sub.s64 	%rd5, %rd4, %rd3;
	shl.b64 	%rd6, %rd5, 2;
	add.s64 	%rd7, %rd2, %rd6;
	ld.global.u32 	%r9, [%rd7+-4];
	mul.wide.s32 	%rd8, %r1, 4;
	add.s64 	%rd9, %rd2, %rd8;
	ld.global.u32 	%r10, [%rd9+-4];
	add.s32 	%r11, %r10, %r9;
	st.global.u32 	[%rd9+-4], %r11;
$L__BB0_2:
	ret;

}
	// .globl	_Z9downsweepPiiii
.visible .entry _Z9downsweepPiiii(
	.param .u64 .ptr .align 1 _Z9downsweepPiiii_param_0,
	.param .u32 _Z9downsweepPiiii_param_1,
	.param .u32 _Z9downsweepPiiii_param_2,
	.param .u32 _Z9downsweepPiiii_param_3
)
{
	.reg .pred 	%p<2>;
	.reg .b32 	%r<12>;
	.reg .b64 	%rd<10>;

	ld.param.u64 	%rd1, [_Z9downsweepPiiii_param_0];
	ld.param.u32 	%r3, [_Z9downsweepPiiii_param_1];
	ld.param.u32 	%r2, [_Z9downsweepPiiii_param_2];
	ld.param.u32 	%r4, [_Z9downsweepPiiii_param_3];
	mov.u32 	%r5, %tid.x;
	mov.u32 	%r6, %ctaid.x;
	mov.u32 	%r7, %ntid.x;
	mad.lo.s32 	%r8, %r6, %r7, %r5;
	mad.lo.s32 	%r1, %r4, %r8, %r4;
	setp.gt.s32 	%p1, %r1, %r3;
	@%p1 bra 	$L__BB1_2;
	cvta.to.global.u64 	%rd2, %rd1;
	cvt.s64.s32 	%rd3, %r2;
	cvt.s64.s32 	%rd4, %r1;
	sub.s64 	%rd5, %rd4, %rd3;
	shl.b64 	%rd6, %rd5, 2;
	add.s64 	%rd7, %rd2, %rd6;
	ld.global.u32 	%r9, [%rd7+-4];
	mul.wide.s32 	%rd8, %r1, 4;
	add.s64 	%rd9, %rd2, %rd8;
	ld.global.u32 	%r10, [%rd9+-4];
	st.global.u32 	[%rd7+-4], %r10;
	add.s32 	%r11, %r10, %r9;
	st.global.u32 	[%rd9+-4], %r11;
$L__BB1_2:
	ret;

}


// ===== COMPILED SASS (sm_100) =====

	.target	sm_100

	.elftype	@"ET_EXEC"


//--------------------- .note.nv.tkinfo           --------------------------
	.section	.note.nv.tkinfo,"",@"SHT_NOTE"
	.sectionflags	@"SHF_NOTE_NV_TKINFO"
	.tkinfo
        /*0018*/ 	.word	0x00000002
        /*0030*/ 	.string	""
        /*0030*/ 	.string	"ptxas"
        /*0030*/ 	.string	"Cuda compilation tools, release 13.0, V13.0.88"
        /*0030*/ 	.string	"Build cuda_13.0.r13.0/compiler.36424714_0"
        /*0030*/ 	.string	"-arch sm_100 -m 64 "



//--------------------- .note.nv.cuinfo           --------------------------
	.section	.note.nv.cuinfo,"",@"SHT_NOTE"
	.sectionflags	@"SHF_NOTE_NV_CUINFO"
        /*0018*/ 	.short	0x0002
        /*001a*/ 	.short	0x0064
        /*001c*/ 	.short	0x0082
	.zero		2


//--------------------- .nv.info                  --------------------------
	.section	.nv.info,"",@"SHT_CUDA_INFO"
	.align	4


	//----- nvinfo : EIATTR_REGCOUNT
	.align		4
        /*0000*/ 	.byte	0x04, 0x2f
        /*0002*/ 	.short	(.L_1 - .L_0)
	.align		4
.L_0:
        /*0004*/ 	.word	index@(_Z7upsweepPiiii)
        /*0008*/ 	.word	0x0000000a


	//----- nvinfo : EIATTR_FRAME_SIZE
	.align		4
.L_1:
        /*000c*/ 	.byte	0x04, 0x11
        /*000e*/ 	.short	(.L_3 - .L_2)
	.align		4
.L_2:
        /*0010*/ 	.word	index@(_Z7upsweepPiiii)
        /*0014*/ 	.word	0x00000000


	//----- nvinfo : EIATTR_REGCOUNT
	.align		4
.L_3:
        /*0018*/ 	.byte	0x04, 0x2f
        /*001a*/ 	.short	(.L_5 - .L_4)
	.align		4
.L_4:
        /*001c*/ 	.word	index@(_Z9downsweepPiiii)
        /*0020*/ 	.word	0x0000000c


	//----- nvinfo : EIATTR_FRAME_SIZE
	.align		4
.L_5:
        /*0024*/ 	.byte	0x04, 0x11
        /*0026*/ 	.short	(.L_7 - .L_6)
	.align		4
.L_6:
        /*0028*/ 	.word	index@(_Z9downsweepPiiii)
        /*002c*/ 	.word	0x00000000


	//----- nvinfo : EIATTR_MIN_STACK_SIZE
	.align		4
.L_7:
        /*0030*/ 	.byte	0x04, 0x12
        /*0032*/ 	.short	(.L_9 - .L_8)
	.align		4
.L_8:
        /*0034*/ 	.word	index@(_Z9downsweepPiiii)
        /*0038*/ 	.word	0x00000000


	//----- nvinfo : EIATTR_MIN_STACK_SIZE
	.align		4
.L_9:
        /*003c*/ 	.byte	0x04, 0x12
        /*003e*/ 	.short	(.L_11 - .L_10)
	.align		4
.L_10:
        /*0040*/ 	.word	index@(_Z7upsweepPiiii)
        /*0044*/ 	.word	0x00000000
.L_11:


//--------------------- .nv.compat                --------------------------
	.section	.nv.compat,"",@"SHT_CUDA_COMPAT_INFO"
	.align	4
        /*0000*/ 	.byte	0x02, 0x09, 0x00, 0x00, 0x02, 0x02, 0x01, 0x00, 0x02, 0x05, 0x05, 0x00, 0x03, 0x07, 0x01, 0x01
        /*0010*/ 	.byte	0x02, 0x03, 0x00, 0x00, 0x02, 0x06, 0x01, 0x00, 0x04, 0x0b, 0x08, 0x00, 0x09, 0x00, 0x00, 0x00
        /*0020*/ 	.byte	0x00, 0x00, 0x00, 0x00


//--------------------- .nv.info._Z9downsweepPiiii --------------------------
	.section	.nv.info._Z9downsweepPiiii,"",@"SHT_CUDA_INFO"
	.sectionflags	@""
	.align	4


	//----- nvinfo : EIATTR_CUDA_API_VERSION
	.align		4
        /*0000*/ 	.byte	0x04, 0x37
        /*0002*/ 	.short	(.L_13 - .L_12)
.L_12:
        /*0004*/ 	.word	0x00000082


	//----- nvinfo : EIATTR_KPARAM_INFO
	.align		4
.L_13:
        /*0008*/ 	.byte	0x04, 0x17
        /*000a*/ 	.short	(.L_15 - .L_14)
.L_14:
        /*000c*/ 	.word	0x00000000
        /*0010*/ 	.short	0x0003
        /*0012*/ 	.short	0x0010
        /*0014*/ 	.byte	0x00, 0xf0, 0x11, 0x00


	//----- nvinfo : EIATTR_KPARAM_INFO
	.align		4
.L_15:
        /*0018*/ 	.byte	0x04, 0x17
        /*001a*/ 	.short	(.L_17 - .L_16)
.L_16:
        /*001c*/ 	.word	0x00000000
        /*0020*/ 	.short	0x0002
        /*0022*/ 	.short	0x000c
        /*0024*/ 	.byte	0x00, 0xf0, 0x11, 0x00


	//----- nvinfo : EIATTR_KPARAM_INFO
	.align		4
.L_17:
        /*0028*/ 	.byte	0x04, 0x17
        /*002a*/ 	.short	(.L_19 - .L_18)
.L_18:
        /*002c*/ 	.word	0x00000000
        /*0030*/ 	.short	0x0001
        /*0032*/ 	.short	0x0008
        /*0034*/ 	.byte	0x00, 0xf0, 0x11, 0x00


	//----- nvinfo : EIATTR_KPARAM_INFO
	.align		4
.L_19:
        /*0038*/ 	.byte	0x04, 0x17
        /*003a*/ 	.short	(.L_21 - .L_20)
.L_20:
        /*003c*/ 	.word	0x00000000
        /*0040*/ 	.short	0x0000
        /*0042*/ 	.short	0x0000
        /*0044*/ 	.byte	0x00, 0xf5, 0x21, 0x00


	//----- nvinfo : EIATTR_SPARSE_MMA_MASK
	.align		4
.L_21:
        /*0048*/ 	.byte	0x03, 0x50
        /*004a*/ 	.short	0x0000


	//----- nvinfo : EIATTR_MAXREG_COUNT
	.align		4
        /*004c*/ 	.byte	0x03, 0x1b
        /*004e*/ 	.short	0x00ff


	//----- nvinfo : EIATTR_MERCURY_ISA_VERSION
	.align		4
        /*0050*/ 	.byte	0x03, 0x5f
        /*0052*/ 	.short	0x0101


	//----- nvinfo : EIATTR_VRC_CTA_INIT_COUNT
	.align		4
        /*0054*/ 	.byte	0x02, 0x4a
	.zero		1
	.zero		1


	//----- nvinfo : EIATTR_EXIT_INSTR_OFFSETS
	.align		4
        /*0058*/ 	.byte	0x04, 0x1c
        /*005a*/ 	.short	(.L_23 - .L_22)


	//   ....[0]....
.L_22:
        /*005c*/ 	.word	0x00000090


	//   ....[1]....
        /*0060*/ 	.word	0x00000190


	//----- nvinfo : EIATTR_CBANK_PARAM_SIZE
	.align		4
.L_23:
        /*0064*/ 	.byte	0x03, 0x19
        /*0066*/ 	.short	0x0014


	//----- nvinfo : EIATTR_PARAM_CBANK
	.align		4
        /*0068*/ 	.byte	0x04, 0x0a
        /*006a*/ 	.short	(.L_25 - .L_24)
	.align		4
.L_24:
        /*006c*/ 	.word	index@(.nv.constant0._Z9downsweepPiiii)
        /*0070*/ 	.short	0x0380
        /*0072*/ 	.short	0x0014


	//----- nvinfo : EIATTR_SW_WAR
	.align		4
.L_25:
        /*0074*/ 	.byte	0x04, 0x36
        /*0076*/ 	.short	(.L_27 - .L_26)
.L_26:
        /*0078*/ 	.word	0x00000008
.L_27:


//--------------------- .nv.info._Z7upsweepPiiii  --------------------------
	.section	.nv.info._Z7upsweepPiiii,"",@"SHT_CUDA_INFO"
	.sectionflags	@""
	.align	4


	//----- nvinfo : EIATTR_CUDA_API_VERSION
	.align		4
        /*0000*/ 	.byte	0x04, 0x37
        /*0002*/ 	.short	(.L_29 - .L_28)
.L_28:
        /*0004*/ 	.word	0x00000082


	//----- nvinfo : EIATTR_KPARAM_INFO
	.align		4
.L_29:
        /*0008*/ 	.byte	0x04, 0x17
        /*000a*/ 	.short	(.L_31 - .L_30)
.L_30:
        /*000c*/ 	.word	0x00000000
        /*0010*/ 	.short	0x0003
        /*0012*/ 	.short	0x0010
        /*0014*/ 	.byte	0x00, 0xf0, 0x11, 0x00


	//----- nvinfo : EIATTR_KPARAM_INFO
	.align		4
.L_31:
        /*0018*/ 	.byte	0x04, 0x17
        /*001a*/ 	.short	(.L_33 - .L_32)
.L_32:
        /*001c*/ 	.word	0x00000000
        /*0020*/ 	.short	0x0002
        /*0022*/ 	.short	0x000c
        /*0024*/ 	.byte	0x00, 0xf0, 0x11, 0x00


	//----- nvinfo : EIATTR_KPARAM_INFO
	.align		4
.L_33:
        /*0028*/ 	.byte	0x04, 0x17
        /*002a*/ 	.short	(.L_35 - .L_34)
.L_34:
        /*002c*/ 	.word	0x00000000
        /*0030*/ 	.short	0x0001
        /*0032*/ 	.short	0x0008
        /*0034*/ 	.byte	0x00, 0xf0, 0x11, 0x00


	//----- nvinfo : EIATTR_KPARAM_INFO
	.align		4
.L_35:
        /*0038*/ 	.byte	0x04, 0x17
        /*003a*/ 	.short	(.L_37 - .L_36)
.L_36:
        /*003c*/ 	.word	0x00000000
        /*0040*/ 	.short	0x0000
        /*0042*/ 	.short	0x0000
        /*0044*/ 	.byte	0x00, 0xf5, 0x21, 0x00


	//----- nvinfo : EIATTR_SPARSE_MMA_MASK
	.align		4
.L_37:
        /*0048*/ 	.byte	0x03, 0x50
        /*004a*/ 	.short	0x0000


	//----- nvinfo : EIATTR_MAXREG_COUNT
	.align		4
        /*004c*/ 	.byte	0x03, 0x1b
        /*004e*/ 	.short	0x00ff


	//----- nvinfo : EIATTR_MERCURY_ISA_VERSION
	.align		4
        /*0050*/ 	.byte	0x03, 0x5f
        /*0052*/ 	.short	0x0101


	//----- nvinfo : EIATTR_VRC_CTA_INIT_COUNT
	.align		4
        /*0054*/ 	.byte	0x02, 0x4a
	.zero		1
	.zero		1


	//----- nvinfo : EIATTR_EXIT_INSTR_OFFSETS
	.align		4
        /*0058*/ 	.byte	0x04, 0x1c
        /*005a*/ 	.short	(.L_39 - .L_38)


	//   ....[0]....
.L_38:
        /*005c*/ 	.word	0x00000090


	//   ....[1]....
        /*0060*/ 	.word	0x00000180


	//----- nvinfo : EIATTR_CBANK_PARAM_SIZE
	.align		4
.L_39:
        /*0064*/ 	.byte	0x03, 0x19
        /*0066*/ 	.short	0x0014


	//----- nvinfo : EIATTR_PARAM_CBANK
	.align		4
        /*0068*/ 	.byte	0x04, 0x0a
        /*006a*/ 	.short	(.L_41 - .L_40)
	.align		4
.L_40:
        /*006c*/ 	.word	index@(.nv.constant0._Z7upsweepPiiii)
        /*0070*/ 	.short	0x0380
        /*0072*/ 	.short	0x0014


	//----- nvinfo : EIATTR_SW_WAR
	.align		4
.L_41:
        /*0074*/ 	.byte	0x04, 0x36
        /*0076*/ 	.short	(.L_43 - .L_42)
.L_42:
        /*0078*/ 	.word	0x00000008
.L_43:


//--------------------- .nv.callgraph             --------------------------
	.section	.nv.callgraph,"",@"SHT_CUDA_CALLGRAPH"
	.align	4
	.sectionentsize	8
	.align		4
        /*0000*/ 	.word	0x00000000
	.align		4
        /*0004*/ 	.word	0xffffffff
	.align		4
        /*0008*/ 	.word	0x00000000
	.align		4
        /*000c*/ 	.word	0xfffffffe
	.align		4
        /*0010*/ 	.word	0x00000000
	.align		4
        /*0014*/ 	.word	0xfffffffd
	.align		4
        /*0018*/ 	.word	0x00000000
	.align		4
        /*001c*/ 	.word	0xfffffffc


//--------------------- .text._Z9downsweepPiiii   --------------------------
	.section	.text._Z9downsweepPiiii,"ax",@progbits
	.align	128
        .global         _Z9downsweepPiiii
        .type           _Z9downsweepPiiii,@function
        .size           _Z9downsweepPiiii,(.L_x_2 - _Z9downsweepPiiii)
        .other          _Z9downsweepPiiii,@"STO_CUDA_ENTRY STV_DEFAULT"
_Z9downsweepPiiii:
.text._Z9downsweepPiiii:
[----:B------:R-:W-:Y:S01]  /*0000*/  LDC R1, c[0x0][0x37c] ;  /* 0x0000df00ff017b82 */ /* 0x000fe20000000800 */
[----:B------:R-:W0:Y:S07]  /*0010*/  S2R R0, SR_TID.X ;  /* 0x0000000000007919 */ /* 0x000e2e0000002100 */
[----:B------:R-:W0:Y:S01]  /*0020*/  S2UR UR4, SR_CTAID.X ;  /* 0x00000000000479c3 */ /* 0x000e220000002500 */
[----:B------:R-:W1:Y:S07]  /*0030*/  LDCU UR5, c[0x0][0x388] ;  /* 0x00007100ff0577ac */ /* 0x000e6e0008000800 */
[----:B------:R-:W0:Y:S08]  /*0040*/  LDC R3, c[0x0][0x360] ;  /* 0x0000d800ff037b82 */ /* 0x000e300000000800 */
[----:B------:R-:W2:Y:S01]  /*0050*/  LDC R5, c[0x0][0x390] ;  /* 0x0000e400ff057b82 */ /* 0x000ea20000000800 */
[----:B0-----:R-:W-:-:S04]  /*0060*/  IMAD R0, R3, UR4, R0 ;  /* 0x0000000403007c24 */ /* 0x001fc8000f8e0200 */
[----:B--2---:R-:W-:-:S05]  /*0070*/  IMAD R3, R0, R5, R5 ;  /* 0x0000000500037224 */ /* 0x004fca00078e0205 */
[----:B-1----:R-:W-:-:S13]  /*0080*/  ISETP.GT.AND P0, PT, R3, UR5, PT ;  /* 0x0000000503007c0c */ /* 0x002fda000bf04270 */
[----:B------:R-:W-:Y:S05]  /*0090*/  @P0 EXIT ;  /* 0x000000000000094d */ /* 0x000fea0003800000 */
[----:B------:R-:W0:Y:S01]  /*00a0*/  LDCU UR7, c[0x0][0x38c] ;  /* 0x00007180ff0777ac */ /* 0x000e220008000800 */
[----:B------:R-:W1:Y:S01]  /*00b0*/  LDC.64 R4, c[0x0][0x380] ;  /* 0x0000e000ff047b82 */ /* 0x000e620000000a00 */
[----:B------:R-:W2:Y:S01]  /*00c0*/  LDCU.64 UR8, c[0x0][0x380] ;  /* 0x00007000ff0877ac */ /* 0x000ea20008000a00 */
[----:B------:R-:W3:Y:S01]  /*00d0*/  LDCU.64 UR4, c[0x0][0x358] ;  /* 0x00006b00ff0477ac */ /* 0x000ee20008000a00 */
[----:B0-----:R-:W-:Y:S02]  /*00e0*/  USHF.R.S32.HI UR6, URZ, 0x1f, UR7 ;  /* 0x0000001fff067899 */ /* 0x001fe40008011407 */
[----:B------:R-:W-:-:S04]  /*00f0*/  IADD3 R0, P0, PT, R3, -UR7, RZ ;  /* 0x8000000703007c10 */ /* 0x000fc8000ff1e0ff */
[C---:B------:R-:W-:Y:S01]  /*0100*/  LEA.HI.X.SX32 R7, R3.reuse, ~UR6, 0x1, P0 ;  /* 0x8000000603077c11 */ /* 0x040fe200080f0eff */
[----:B-1----:R-:W-:Y:S01]  /*0110*/  IMAD.WIDE R4, R3, 0x4, R4 ;  /* 0x0000000403047825 */ /* 0x002fe200078e0204 */
[----:B--2---:R-:W-:-:S04]  /*0120*/  LEA R2, P0, R0, UR8, 0x2 ;  /* 0x0000000800027c11 */ /* 0x004fc8000f8010ff */
[----:B------:R-:W-:Y:S02]  /*0130*/  LEA.HI.X R3, R0, UR9, R7, 0x2, P0 ;  /* 0x0000000900037c11 */ /* 0x000fe400080f1407 */
[----:B---3--:R-:W2:Y:S04]  /*0140*/  LDG.E R7, desc[UR4][R4.64+-0x4] ;  /* 0xfffffc0404077981 */ /* 0x008ea8000c1e1900 */
[----:B------:R-:W3:Y:S04]  /*0150*/  LDG.E R0, desc[UR4][R2.64+-0x4] ;  /* 0xfffffc0402007981 */ /* 0x000ee8000c1e1900 */
[----:B--2---:R-:W-:Y:S01]  /*0160*/  STG.E desc[UR4][R2.64+-0x4], R7 ;  /* 0xfffffc0702007986 */ /* 0x004fe2000c101904 */
[----:B---3--:R-:W-:-:S05]  /*0170*/  IMAD.IADD R9, R0, 0x1, R7 ;  /* 0x0000000100097824 */ /* 0x008fca00078e0207 */
[----:B------:R-:W-:Y:S01]  /*0180*/  STG.E desc[UR4][R4.64+-0x4], R9 ;  /* 0xfffffc0904007986 */ /* 0x000fe2000c101904 */
[----:B------:R-:W-:Y:S05]  /*0190*/  EXIT ;  /* 0x000000000000794d */ /* 0x000fea0003800000 */
.L_x_0:
[----:B------:R-:W-:-:S00]  /*01a0*/  BRA `(.L_x_0) ;  /* 0xfffffffc00fc7947 */ /* 0x000fc0000383ffff */
[----:B------:R-:W-:-:S00]  /*01b0*/  NOP ;  /* 0x0000000000007918 */ /* 0x000fc00000000000 */
        /* <DEDUP_REMOVED lines=12> */
.L_x_2:


//--------------------- .text._Z7upsweepPiiii     --------------------------
	.section	.text._Z7upsweepPiiii,"ax",@progbits
	.align	128
        .global         _Z7upsweepPiiii
        .type           _Z7upsweepPiiii,@function
        .size           _Z7upsweepPiiii,(.L_x_3 - _Z7upsweepPiiii)
        .other          _Z7upsweepPiiii,@"STO_CUDA_ENTRY STV_DEFAULT"
_Z7upsweepPiiii:
.text._Z7upsweepPiiii:
        /* <DEDUP_REMOVED lines=21> */
[----:B------:R-:W2:Y:S02]  /*0150*/  LDG.E R4, desc[UR4][R4.64+-0x4] ;  /* 0xfffffc0404047981 */ /* 0x000ea4000c1e1900 */
[----:B--2---:R-:W-:-:S05]  /*0160*/  IMAD.IADD R7, R4, 0x1, R7 ;  /* 0x0000000104077824 */ /* 0x004fca00078e0207 */
[----:B------:R-:W-:Y:S01]  /*0170*/  STG.E desc[UR4][R2.64+-0x4], R7 ;  /* 0xfffffc0702007986 */ /* 0x000fe2000c101904 */
[----:B------:R-:W-:Y:S05]  /*0180*/  EXIT ;  /* 0x000000000000794d */ /* 0x000fea0003800000 */
.L_x_1:
        /* <DEDUP_REMOVED lines=15> */
.L_x_3:


//--------------------- .nv.shared.reserved.0     --------------------------
	.section	.nv.shared.reserved.0,"aw",@nobits
	.weak		__nv_reservedSMEM_offset_0_alias
	.size		__nv_reservedSMEM_offset_0_alias, 0, 64
	.other		__nv_reservedSMEM_offset_0_alias,@"STO_CUDA_RESERVED_SHARED STV_DEFAULT"
__nv_reservedSMEM_offset_0_alias:
	.zero		0
	.zero		64


//--------------------- .nv.constant0._Z9downsweepPiiii --------------------------
	.section	.nv.constant0._Z9downsweepPiiii,"a",@progbits
	.sectionflags	@""
	.align	4
.nv.constant0._Z9downsweepPiiii:
	.zero		916


//--------------------- .nv.constant0._Z7upsweepPiiii --------------------------
	.section	.nv.constant0._Z7upsweepPiiii,"a",@progbits
	.sectionflags	@""
	.align	4
.nv.constant0._Z7upsweepPiiii:
	.zero		916


//--------------------- SYMBOLS --------------------------

	.type		.nv.reservedSmem.offset0,@object
	.size		.nv.reservedSmem.offset0,0x4
